	.headerflags	@"EF_CUDA_TEXMODE_UNIFIED EF_CUDA_64BIT_ADDRESS EF_CUDA_ACCELERATORS EF_CUDA_SM90 EF_CUDA_VIRTUAL_SM(EF_CUDA_SM90)"
	.elftype	@"ET_EXEC"


//--------------------- .nv.info                  --------------------------
	.section	.nv.info,"",@"SHT_CUDA_INFO"
	.align	4


	//----- nvinfo : EIATTR_REGCOUNT
	.align		4
        /*0000*/ 	.byte	0x04, 0x2f
        /*0002*/ 	.short	(.L_3 - .L_2)
	.align		4
.L_2:
        /*0004*/ 	.word	index@(triton_poi_fused__native_batch_norm_legit_no_training_convolution_relu_threshold_backward_0)
        /*0008*/ 	.word	0x0000001a


	//----- nvinfo : EIATTR_MIN_STACK_SIZE
	.align		4
.L_3:
        /*000c*/ 	.byte	0x04, 0x12
        /*000e*/ 	.short	(.L_5 - .L_4)
	.align		4
.L_4:
        /*0010*/ 	.word	index@(triton_poi_fused__native_batch_norm_legit_no_training_convolution_relu_threshold_backward_0)
        /*0014*/ 	.word	0x00000000


	//----- nvinfo : EIATTR_FRAME_SIZE
	.align		4
.L_5:
        /*0018*/ 	.byte	0x04, 0x11
        /*001a*/ 	.short	(.L_7 - .L_6)
	.align		4
.L_6:
        /*001c*/ 	.word	index@(triton_poi_fused__native_batch_norm_legit_no_training_convolution_relu_threshold_backward_0)
        /*0020*/ 	.word	0x00000000


	//----- nvinfo : EIATTR_MIN_STACK_SIZE
	.align		4
.L_7:
        /*0024*/ 	.byte	0x04, 0x12
        /*0026*/ 	.short	(.L_9 - .L_8)
	.align		4
.L_8:
        /*0028*/ 	.word	index@(triton_poi_fused__native_batch_norm_legit_no_training_convolution_relu_threshold_backward_0)
        /*002c*/ 	.word	0x00000000
.L_9:


//--------------------- .nv.info.triton_poi_fused__native_batch_norm_legit_no_training_convolution_relu_threshold_backward_0 --------------------------
	.section	.nv.info.triton_poi_fused__native_batch_norm_legit_no_training_convolution_relu_threshold_backward_0,"",@"SHT_CUDA_INFO"
	.sectionflags	@""
	.align	4


	//----- nvinfo : EIATTR_CUDA_API_VERSION
	.align		4
        /*0000*/ 	.byte	0x04, 0x37
        /*0002*/ 	.short	(.L_11 - .L_10)
.L_10:
        /*0004*/ 	.word	0x0000007c


	//----- nvinfo : EIATTR_KPARAM_INFO
	.align		4
.L_11:
        /*0008*/ 	.byte	0x04, 0x17
        /*000a*/ 	.short	(.L_13 - .L_12)
.L_12:
        /*000c*/ 	.word	0x00000000
        /*0010*/ 	.short	0x0008
        /*0012*/ 	.short	0x0040
        /*0014*/ 	.byte	0x00, 0xf0, 0x11, 0x00


	//----- nvinfo : EIATTR_KPARAM_INFO
	.align		4
.L_13:
        /*0018*/ 	.byte	0x04, 0x17
        /*001a*/ 	.short	(.L_15 - .L_14)
.L_14:
        /*001c*/ 	.word	0x00000000
        /*0020*/ 	.short	0x0007
        /*0022*/ 	.short	0x0038
        /*0024*/ 	.byte	0x00, 0xf4, 0x21, 0x00


	//----- nvinfo : EIATTR_KPARAM_INFO
	.align		4
.L_15:
        /*0028*/ 	.byte	0x04, 0x17
        /*002a*/ 	.short	(.L_17 - .L_16)
.L_16:
        /*002c*/ 	.word	0x00000000
        /*0030*/ 	.short	0x0006
        /*0032*/ 	.short	0x0030
        /*0034*/ 	.byte	0x00, 0xf4, 0x21, 0x00


	//----- nvinfo : EIATTR_KPARAM_INFO
	.align		4
.L_17:
        /*0038*/ 	.byte	0x04, 0x17
        /*003a*/ 	.short	(.L_19 - .L_18)
.L_18:
        /*003c*/ 	.word	0x00000000
        /*0040*/ 	.short	0x0005
        /*0042*/ 	.short	0x0028
        /*0044*/ 	.byte	0x00, 0xf4, 0x21, 0x00


	//----- nvinfo : EIATTR_KPARAM_INFO
	.align		4
.L_19:
        /*0048*/ 	.byte	0x04, 0x17
        /*004a*/ 	.short	(.L_21 - .L_20)
.L_20:
        /*004c*/ 	.word	0x00000000
        /*0050*/ 	.short	0x0004
        /*0052*/ 	.short	0x0020
        /*0054*/ 	.byte	0x00, 0xf4, 0x21, 0x00


	//----- nvinfo : EIATTR_KPARAM_INFO
	.align		4
.L_21:
        /*0058*/ 	.byte	0x04, 0x17
        /*005a*/ 	.short	(.L_23 - .L_22)
.L_22:
        /*005c*/ 	.word	0x00000000
        /*0060*/ 	.short	0x0003
        /*0062*/ 	.short	0x0018
        /*0064*/ 	.byte	0x00, 0xf4, 0x21, 0x00


	//----- nvinfo : EIATTR_KPARAM_INFO
	.align		4
.L_23:
        /*0068*/ 	.byte	0x04, 0x17
        /*006a*/ 	.short	(.L_25 - .L_24)
.L_24:
        /*006c*/ 	.word	0x00000000
        /*0070*/ 	.short	0x0002
        /*0072*/ 	.short	0x0010
        /*0074*/ 	.byte	0x00, 0xf4, 0x21, 0x00


	//----- nvinfo : EIATTR_KPARAM_INFO
	.align		4
.L_25:
        /*0078*/ 	.byte	0x04, 0x17
        /*007a*/ 	.short	(.L_27 - .L_26)
.L_26:
        /*007c*/ 	.word	0x00000000
        /*0080*/ 	.short	0x0001
        /*0082*/ 	.short	0x0008
        /*0084*/ 	.byte	0x00, 0xf4, 0x21, 0x00


	//----- nvinfo : EIATTR_KPARAM_INFO
	.align		4
.L_27:
        /*0088*/ 	.byte	0x04, 0x17
        /*008a*/ 	.short	(.L_29 - .L_28)
.L_28:
        /*008c*/ 	.word	0x00000000
        /*0090*/ 	.short	0x0000
        /*0092*/ 	.short	0x0000
        /*0094*/ 	.byte	0x00, 0xf4, 0x21, 0x00


	//----- nvinfo : EIATTR_SPARSE_MMA_MASK
	.align		4
.L_29:
        /*0098*/ 	.byte	0x03, 0x50
        /*009a*/ 	.short	0x0000


	//----- nvinfo : EIATTR_MAXREG_COUNT
	.align		4
        /*009c*/ 	.byte	0x03, 0x1b
        /*009e*/ 	.short	0x00ff


	//----- nvinfo : EIATTR_EXIT_INSTR_OFFSETS
	.align		4
        /*00a0*/ 	.byte	0x04, 0x1c
        /*00a2*/ 	.short	(.L_31 - .L_30)


	//   ....[0]....
.L_30:
        /*00a4*/ 	.word	0x00000580


	//   ....[1]....
        /*00a8*/ 	.word	0x000005a0


	//----- nvinfo : EIATTR_REQNTID
	.align		4
.L_31:
        /*00ac*/ 	.byte	0x04, 0x10
        /*00ae*/ 	.short	(.L_33 - .L_32)
.L_32:
        /*00b0*/ 	.word	0x00000080
        /*00b4*/ 	.word	0x00000001
        /*00b8*/ 	.word	0x00000001


	//----- nvinfo : EIATTR_CBANK_PARAM_SIZE
	.align		4
.L_33:
        /*00bc*/ 	.byte	0x03, 0x19
        /*00be*/ 	.short	0x0044


	//----- nvinfo : EIATTR_PARAM_CBANK
	.align		4
        /*00c0*/ 	.byte	0x04, 0x0a
        /*00c2*/ 	.short	(.L_35 - .L_34)
	.align		4
.L_34:
        /*00c4*/ 	.word	index@(.nv.constant0.triton_poi_fused__native_batch_norm_legit_no_training_convolution_relu_threshold_backward_0)
        /*00c8*/ 	.short	0x0210
        /*00ca*/ 	.short	0x0044


	//----- nvinfo : EIATTR_SW_WAR
	.align		4
.L_35:
        /*00cc*/ 	.byte	0x04, 0x36
        /*00ce*/ 	.short	(.L_37 - .L_36)
.L_36:
        /*00d0*/ 	.word	0x00000008
.L_37:


//--------------------- .nv.callgraph             --------------------------
	.section	.nv.callgraph,"",@"SHT_CUDA_CALLGRAPH"
	.align	4
	.sectionentsize	8
	.align		4
        /*0000*/ 	.word	0x00000000
	.align		4
        /*0004*/ 	.word	0xffffffff
	.align		4
        /*0008*/ 	.word	0x00000000
	.align		4
        /*000c*/ 	.word	0xfffffffe
	.align		4
        /*0010*/ 	.word	0x00000000
	.align		4
        /*0014*/ 	.word	0xfffffffd
	.align		4
        /*0018*/ 	.word	0x00000000
	.align		4
        /*001c*/ 	.word	0xfffffffc


//--------------------- .nv.constant4             --------------------------
	.section	.nv.constant4,"a",@progbits
	.align	8
	.align		8
.nv.constant4:
        /*0000*/ 	.dword	_$_str
	.align		8
        /*0008*/ 	.dword	_$_str_$_2


//--------------------- .text.triton_poi_fused__native_batch_norm_legit_no_training_convolution_relu_threshold_backward_0 --------------------------
	.section	.text.triton_poi_fused__native_batch_norm_legit_no_training_convolution_relu_threshold_backward_0,"ax",@progbits
	.align	128
        .global         triton_poi_fused__native_batch_norm_legit_no_training_convolution_relu_threshold_backward_0
        .type           triton_poi_fused__native_batch_norm_legit_no_training_convolution_relu_threshold_backward_0,@function
        .size           triton_poi_fused__native_batch_norm_legit_no_training_convolution_relu_threshold_backward_0,(.L_x_1 - triton_poi_fused__native_batch_norm_legit_no_training_convolution_relu_threshold_backward_0)
        .other          triton_poi_fused__native_batch_norm_legit_no_training_convolution_relu_threshold_backward_0,@"STO_CUDA_ENTRY STV_DEFAULT"
triton_poi_fused__native_batch_norm_legit_no_training_convolution_relu_threshold_backward_0:
.text.triton_poi_fused__native_batch_norm_legit_no_training_convolution_relu_threshold_backward_0:
[----:B------:R-:W0:Y:S01]  /*0000*/  LDC R1, c[0x0][0x28] ;  /* 0x00000a00ff017b82 */ /* 0x000e220000000800 */
[----:B------:R-:W1:Y:S07]  /*0010*/  S2R R0, SR_TID.X ;  /* 0x0000000000007919 */ /* 0x000e6e0000002100 */
[----:B------:R-:W2:Y:S01]  /*0020*/  LDC.64 R4, c[0x0][0x228] ;  /* 0x00008a00ff047b82 */ /* 0x000ea20000000a00 */
[----:B------:R-:W-:Y:S01]  /*0030*/  CS2R R14, SRZ ;  /* 0x00000000000e7805 */ /* 0x000fe2000001ff00 */
[----:B------:R-:W-:Y:S01]  /*0040*/  ULDC.64 UR4, c[0x0][0x208] ;  /* 0x0000820000047ab9 */ /* 0x000fe20000000a00 */
[----:B------:R-:W3:Y:S05]  /*0050*/  S2R R3, SR_CTAID.X ;  /* 0x0000000000037919 */ /* 0x000eea0000002500 */
[----:B------:R-:W4:Y:S08]  /*0060*/  LDC.64 R16, c[0x0][0x218] ;  /* 0x00008600ff107b82 */ /* 0x000f300000000a00 */
[----:B------:R-:W5:Y:S08]  /*0070*/  LDC.64 R22, c[0x0][0x210] ;  /* 0x00008400ff167b82 */ /* 0x000f700000000a00 */
[----:B------:R-:W2:Y:S08]  /*0080*/  LDC.64 R20, c[0x0][0x220] ;  /* 0x00008800ff147b82 */ /* 0x000eb00000000a00 */
[----:B------:R-:W4:Y:S01]  /*0090*/  LDC.64 R8, c[0x0][0x230] ;  /* 0x00008c00ff087b82 */ /* 0x000f220000000a00 */
[----:B-1----:R-:W-:-:S07]  /*00a0*/  IMAD.SHL.U32 R0, R0, 0x2, RZ ;  /* 0x0000000200007824 */ /* 0x002fce00078e00ff */
[----:B------:R-:W1:Y:S01]  /*00b0*/  LDC.64 R6, c[0x0][0x238] ;  /* 0x00008e00ff067b82 */ /* 0x000e620000000a00 */
[----:B------:R-:W-:Y:S02]  /*00c0*/  LOP3.LUT R0, R0, 0xfe, RZ, 0xc0, !PT ;  /* 0x000000fe00007812 */ /* 0x000fe400078ec0ff */
[----:B------:R-:W-:Y:S02]  /*00d0*/  CS2R R12, SRZ ;  /* 0x00000000000c7805 */ /* 0x000fe4000001ff00 */
[----:B------:R-:W-:Y:S01]  /*00e0*/  CS2R R10, SRZ ;  /* 0x00000000000a7805 */ /* 0x000fe2000001ff00 */
[----:B------:R-:W-:Y:S01]  /*00f0*/  ULDC.64 UR6, c[0x0][0x248] ;  /* 0x0000920000067ab9 */ /* 0x000fe20000000a00 */
[----:B---3--:R-:W-:-:S04]  /*0100*/  LEA R0, R3, R0, 0x8 ;  /* 0x0000000003007211 */ /* 0x008fc800078e40ff */
[C---:B------:R-:W-:Y:S01]  /*0110*/  ISETP.GE.AND P0, PT, R0.reuse, 0x640, PT ;  /* 0x000006400000780c */ /* 0x040fe20003f06270 */
[----:B------:R-:W-:-:S05]  /*0120*/  IMAD.HI R2, R0, 0x51eb851f, RZ ;  /* 0x51eb851f00027827 */ /* 0x000fca00078e02ff */
[----:B------:R-:W-:-:S04]  /*0130*/  SHF.R.U32.HI R3, RZ, 0x1f, R2 ;  /* 0x0000001fff037819 */ /* 0x000fc80000011602 */
[----:B------:R-:W-:-:S04]  /*0140*/  LEA.HI.SX32 R3, R2, R3, 0x1b ;  /* 0x0000000302037211 */ /* 0x000fc800078fdaff */
[----:B------:R-:W-:-:S04]  /*0150*/  LEA.HI R2, R3, R3, RZ, 0x2 ;  /* 0x0000000303027211 */ /* 0x000fc800078f10ff */
[----:B------:R-:W-:-:S05]  /*0160*/  LOP3.LUT R2, R2, 0xfffffffc, RZ, 0xc0, !PT ;  /* 0xfffffffc02027812 */ /* 0x000fca00078ec0ff */
[----:B------:R-:W-:-:S04]  /*0170*/  IMAD.IADD R19, R3, 0x1, -R2 ;  /* 0x0000000103137824 */ /* 0x000fc800078e0a02 */
[----:B--2---:R-:W-:-:S05]  /*0180*/  IMAD.WIDE R4, R19, 0x4, R4 ;  /* 0x0000000413047825 */ /* 0x004fca00078e0204 */
[----:B------:R-:W2:Y:S04]  /*0190*/  @!P0 LDG.E.EL R15, desc[UR4][R4.64] ;  /* 0x00000004040f8981 */ /* 0x000ea8000c2e1900 */
[----:B------:R5:W3:Y:S01]  /*01a0*/  @!P0 LDG.E.EL R14, desc[UR4][R4.64] ;  /* 0x00000004040e8981 */ /* 0x000ae2000c2e1900 */
[----:B------:R-:W-:Y:S01]  /*01b0*/  CS2R R2, SRZ ;  /* 0x0000000000027805 */ /* 0x000fe2000001ff00 */
[----:B----4-:R-:W-:-:S05]  /*01c0*/  IMAD.WIDE R16, R19, 0x4, R16 ;  /* 0x0000000413107825 */ /* 0x010fca00078e0210 */
[----:B------:R-:W4:Y:S01]  /*01d0*/  @!P0 LDG.E.EL R13, desc[UR4][R16.64] ;  /* 0x00000004100d8981 */ /* 0x000f22000c2e1900 */
[----:B-----5:R-:W-:-:S03]  /*01e0*/  IMAD.WIDE R4, R0, 0x4, R22 ;  /* 0x0000000400047825 */ /* 0x020fc600078e0216 */
[----:B------:R-:W5:Y:S01]  /*01f0*/  @!P0 LDG.E.EL R12, desc[UR4][R16.64] ;  /* 0x00000004100c8981 */ /* 0x000f62000c2e1900 */
[----:B0-----:R-:W-:-:S03]  /*0200*/  IMAD.WIDE R22, R19, 0x4, R20 ;  /* 0x0000000413167825 */ /* 0x001fc600078e0214 */
[----:B------:R-:W5:Y:S01]  /*0210*/  @!P0 LDG.E.64 R2, desc[UR4][R4.64] ;  /* 0x0000000404028981 */ /* 0x000f62000c1e1b00 */
[----:B------:R-:W-:Y:S01]  /*0220*/  CS2R R20, SRZ ;  /* 0x0000000000147805 */ /* 0x000fe2000001ff00 */
[C---:B------:R-:W-:Y:S02]  /*0230*/  IMAD.WIDE R8, R19.reuse, 0x4, R8 ;  /* 0x0000000413087825 */ /* 0x040fe400078e0208 */
[----:B------:R-:W4:Y:S02]  /*0240*/  @!P0 LDG.E.EL R11, desc[UR4][R22.64] ;  /* 0x00000004160b8981 */ /* 0x000f24000c2e1900 */
[----:B-1----:R-:W-:Y:S02]  /*0250*/  IMAD.WIDE R6, R19, 0x4, R6 ;  /* 0x0000000413067825 */ /* 0x002fe400078e0206 */
[----:B------:R-:W4:Y:S01]  /*0260*/  @!P0 LDG.E.EL R10, desc[UR4][R22.64] ;  /* 0x00000004160a8981 */ /* 0x000f22000c2e1900 */
[----:B------:R-:W-:-:S03]  /*0270*/  CS2R R18, SRZ ;  /* 0x0000000000127805 */ /* 0x000fc6000001ff00 */
[----:B------:R-:W4:Y:S04]  /*0280*/  @!P0 LDG.E.EL R21, desc[UR4][R8.64] ;  /* 0x0000000408158981 */ /* 0x000f28000c2e1900 */
[----:B------:R-:W4:Y:S04]  /*0290*/  @!P0 LDG.E.EL R20, desc[UR4][R8.64] ;  /* 0x0000000408148981 */ /* 0x000f28000c2e1900 */
[----:B------:R-:W4:Y:S04]  /*02a0*/  @!P0 LDG.E.EL R19, desc[UR4][R6.64] ;  /* 0x0000000406138981 */ /* 0x000f28000c2e1900 */
[----:B------:R0:W4:Y:S02]  /*02b0*/  @!P0 LDG.E.EL R18, desc[UR4][R6.64] ;  /* 0x0000000406128981 */ /* 0x000124000c2e1900 */
[----:B0-----:R-:W-:Y:S01]  /*02c0*/  HFMA2.MMA R6, -RZ, RZ, 1.625, 0 ;  /* 0x3e800000ff067435 */ /* 0x001fe200000001ff */
[----:B--2---:R-:W-:Y:S01]  /*02d0*/  FADD R15, R15, 9.9999997473787516356e-06 ;  /* 0x3727c5ac0f0f7421 */ /* 0x004fe20000000000 */
[----:B---3--:R-:W-:-:S03]  /*02e0*/  FADD R14, R14, 9.9999997473787516356e-06 ;  /* 0x3727c5ac0e0e7421 */ /* 0x008fc60000000000 */
[----:B------:R-:W0:Y:S08]  /*02f0*/  MUFU.SQRT R16, R15 ;  /* 0x0000000f00107308 */ /* 0x000e300000002000 */
[----:B------:R-:W1:Y:S01]  /*0300*/  MUFU.SQRT R17, R14 ;  /* 0x0000000e00117308 */ /* 0x000e620000002000 */
[C---:B0-----:R-:W-:Y:S02]  /*0310*/  FSETP.GT.AND P1, PT, R16.reuse, 8.50705917302346158658e+37, PT ;  /* 0x7e8000001000780b */ /* 0x041fe40003f24000 */
[----:B------:R-:W-:-:S02]  /*0320*/  FSETP.GEU.AND P3, PT, R16, 1.175494350822287508e-38, PT ;  /* 0x008000001000780b */ /* 0x000fc40003f6e000 */
[C---:B-1----:R-:W-:Y:S02]  /*0330*/  FSETP.GT.AND P2, PT, R17.reuse, 8.50705917302346158658e+37, PT ;  /* 0x7e8000001100780b */ /* 0x042fe40003f44000 */
[----:B------:R-:W-:-:S07]  /*0340*/  FSETP.GEU.AND P4, PT, R17, 1.175494350822287508e-38, PT ;  /* 0x008000001100780b */ /* 0x000fce0003f8e000 */
[----:B------:R-:W-:-:S04]  /*0350*/  @P1 FMUL R16, R16, 0.25 ;  /* 0x3e80000010101820 */ /* 0x000fc80000400000 */
[----:B------:R-:W-:Y:S01]  /*0360*/  @!P3 FMUL R16, R16, 16777216 ;  /* 0x4b8000001010b820 */ /* 0x000fe20000400000 */
[----:B------:R-:W-:-:S04]  /*0370*/  @P2 FMUL R17, R17, 0.25 ;  /* 0x3e80000011112820 */ /* 0x000fc80000400000 */
[----:B------:R-:W-:Y:S01]  /*0380*/  @!P4 FMUL R17, R17, 16777216 ;  /* 0x4b8000001111c820 */ /* 0x000fe20000400000 */
[----:B------:R-:W0:Y:S01]  /*0390*/  MUFU.RCP R16, R16 ;  /* 0x0000001000107308 */ /* 0x000e220000001000 */
[C---:B------:R-:W-:Y:S02]  /*03a0*/  FSEL R7, R6.reuse, 1, P1 ;  /* 0x3f80000006077808 */ /* 0x040fe40000800000 */
[----:B------:R-:W-:-:S05]  /*03b0*/  FSEL R6, R6, 1, P2 ;  /* 0x3f80000006067808 */ /* 0x000fca0001000000 */
[----:B------:R-:W1:Y:S01]  /*03c0*/  MUFU.RCP R17, R17 ;  /* 0x0000001100117308 */ /* 0x000e620000001000 */
[----:B------:R-:W-:Y:S01]  /*03d0*/  @!P3 FMUL R7, R7, 16777216 ;  /* 0x4b8000000707b820 */ /* 0x000fe20000400000 */
[----:B------:R-:W-:Y:S01]  /*03e0*/  @!P4 FMUL R6, R6, 16777216 ;  /* 0x4b8000000606c820 */ /* 0x000fe20000400000 */
[----:B-----5:R-:W-:Y:S01]  /*03f0*/  FADD R3, R12, R3 ;  /* 0x000000030c037221 */ /* 0x020fe20000000000 */
[----:B----4-:R-:W-:Y:S01]  /*0400*/  FADD R2, R13, R2 ;  /* 0x000000020d027221 */ /* 0x010fe20000000000 */
[----:B0-----:R-:W-:Y:S02]  /*0410*/  FMUL R8, R16, R7 ;  /* 0x0000000710087220 */ /* 0x001fe40000400000 */
[----:B------:R-:W-:Y:S01]  /*0420*/  FADD R10, R3, -R10 ;  /* 0x8000000a030a7221 */ /* 0x000fe20000000000 */
[----:B------:R-:W-:Y:S01]  /*0430*/  FADD R11, R2, -R11 ;  /* 0x8000000b020b7221 */ /* 0x000fe20000000000 */
[----:B-1----:R-:W-:Y:S02]  /*0440*/  FMUL R9, R17, R6 ;  /* 0x0000000611097220 */ /* 0x002fe40000400000 */
[----:B------:R-:W0:Y:S01]  /*0450*/  LDC.64 R6, c[0x0][0x240] ;  /* 0x00009000ff067b82 */ /* 0x000e220000000a00 */
[----:B------:R-:W-:Y:S01]  /*0460*/  FMUL R11, R8, R11 ;  /* 0x0000000b080b7220 */ /* 0x000fe20000400000 */
[----:B------:R-:W-:-:S03]  /*0470*/  FMUL R10, R9, R10 ;  /* 0x0000000a090a7220 */ /* 0x000fc60000400000 */
[----:B------:R-:W-:Y:S01]  /*0480*/  FFMA R11, R11, R21, R18 ;  /* 0x000000150b0b7223 */ /* 0x000fe20000000012 */
[----:B------:R-:W-:-:S04]  /*0490*/  FFMA R10, R10, R20, R19 ;  /* 0x000000140a0a7223 */ /* 0x000fc80000000013 */
[C---:B------:R-:W-:Y:S02]  /*04a0*/  FSETP.GEU.AND P2, PT, R11.reuse, RZ, PT ;  /* 0x000000ff0b00720b */ /* 0x040fe40003f4e000 */
[C---:B------:R-:W-:Y:S02]  /*04b0*/  FSETP.GEU.AND P1, PT, R10.reuse, RZ, PT ;  /* 0x000000ff0a00720b */ /* 0x040fe40003f2e000 */
[----:B------:R-:W-:Y:S02]  /*04c0*/  FSEL R12, R11, RZ, P2 ;  /* 0x000000ff0b0c7208 */ /* 0x000fe40001000000 */
[----:B------:R-:W-:Y:S02]  /*04d0*/  FSEL R13, R10, RZ, P1 ;  /* 0x000000ff0a0d7208 */ /* 0x000fe40000800000 */
[----:B------:R-:W-:Y:S02]  /*04e0*/  FSETP.GTU.AND P3, PT, R12, RZ, PT ;  /* 0x000000ff0c00720b */ /* 0x000fe40003f6c000 */
[----:B------:R-:W-:-:S02]  /*04f0*/  FSETP.GTU.AND P2, PT, R13, RZ, PT ;  /* 0x000000ff0d00720b */ /* 0x000fc40003f4c000 */
[----:B------:R-:W-:Y:S01]  /*0500*/  IADD3 R8, P1, R0, UR6, RZ ;  /* 0x0000000600087c10 */ /* 0x000fe2000ff3e0ff */
[C---:B0-----:R-:W-:Y:S01]  /*0510*/  IMAD.WIDE R6, R0.reuse, 0x4, R6 ;  /* 0x0000000400067825 */ /* 0x041fe200078e0206 */
[----:B------:R-:W-:Y:S01]  /*0520*/  SEL R11, RZ, 0x100, P2 ;  /* 0x00000100ff0b7807 */ /* 0x000fe20001000000 */
[----:B------:R0:W-:Y:S01]  /*0530*/  @!P0 STG.E.64 desc[UR4][R4.64], R2 ;  /* 0x0000000204008986 */ /* 0x0001e2000c101b04 */
[----:B------:R-:W-:Y:S02]  /*0540*/  SEL R10, RZ, 0x1, P3 ;  /* 0x00000001ff0a7807 */ /* 0x000fe40001800000 */
[----:B------:R-:W-:Y:S01]  /*0550*/  LEA.HI.X.SX32 R9, R0, UR7, 0x1, P1 ;  /* 0x0000000700097c11 */ /* 0x000fe200088f0eff */
[----:B------:R0:W-:Y:S02]  /*0560*/  @!P0 STG.E.64 desc[UR4][R6.64], R12 ;  /* 0x0000000c06008986 */ /* 0x0001e4000c101b04 */
[----:B------:R-:W-:Y:S01]  /*0570*/  IMAD.IADD R11, R10, 0x1, R11 ;  /* 0x000000010a0b7824 */ /* 0x000fe200078e020b */
[----:B0-----:R-:W-:Y:S06]  /*0580*/  @P0 EXIT ;  /* 0x000000000000094d */ /* 0x001fec0003800000 */
[----:B------:R-:W-:Y:S01]  /*0590*/  STG.E.U16 desc[UR4][R8.64], R11 ;  /* 0x0000000b08007986 */ /* 0x000fe2000c101504 */
[----:B------:R-:W-:Y:S05]  /*05a0*/  EXIT ;  /* 0x000000000000794d */ /* 0x000fea0003800000 */
.L_x_0:
[----:B------:R-:W-:-:S00]  /*05b0*/  BRA `(.L_x_0) ;  /* 0xfffffffc00fc7947 */ /* 0x000fc0000383ffff */
[----:B------:R-:W-:-:S00]  /*05c0*/  NOP ;  /* 0x0000000000007918 */ /* 0x000fc00000000000 */
        /* <DEDUP_REMOVED lines=11> */
.L_x_1:


//--------------------- .nv.global.init           --------------------------
	.section	.nv.global.init,"aw",@progbits
.nv.global.init:
	.type		_$_str,@object
	.size		_$_str,(_$_str_$_2 - _$_str)
_$_str:
        /*0000*/ 	.byte	0x5f, 0x5f, 0x43, 0x55, 0x44, 0x41, 0x5f, 0x46, 0x54, 0x5a, 0x00
	.type		_$_str_$_2,@object
	.size		_$_str_$_2,(.L_1 - _$_str_$_2)
_$_str_$_2:
        /*000b*/ 	.byte	0x5f, 0x5f, 0x43, 0x55, 0x44, 0x41, 0x5f, 0x50, 0x52, 0x45, 0x43, 0x5f, 0x53, 0x51, 0x52, 0x54
        /*001b*/ 	.byte	0x00
.L_1:


//--------------------- .nv.constant0.triton_poi_fused__native_batch_norm_legit_no_training_convolution_relu_threshold_backward_0 --------------------------
	.section	.nv.constant0.triton_poi_fused__native_batch_norm_legit_no_training_convolution_relu_threshold_backward_0,"a",@progbits
	.sectionflags	@""
	.align	4
.nv.constant0.triton_poi_fused__native_batch_norm_legit_no_training_convolution_relu_threshold_backward_0:
	.zero		596
